//
// Generated by NVIDIA NVVM Compiler
//
// Compiler Build ID: CL-36424714
// Cuda compilation tools, release 13.0, V13.0.88
// Based on NVVM 20.0.0
//

.version 9.0
.target sm_100
.address_size 64

	// .globl	_Z5hellov
.extern .func  (.param .b32 func_retval0) vprintf
(
	.param .b64 vprintf_param_0,
	.param .b64 vprintf_param_1
)
;
.global .align 1 .b8 $str[38] = {72, 101, 108, 108, 111, 32, 87, 111, 114, 108, 100, 58, 73, 39, 97, 109, 32, 97, 32, 116, 104, 114, 101, 97, 100, 32, 105, 110, 32, 98, 108, 111, 99, 107, 37, 100, 10};

.visible .entry _Z5hellov()
{
	.local .align 8 .b8 	__local_depot0[8];
	.reg .b64 	%SP;
	.reg .b64 	%SPL;
	.reg .b32 	%r<4>;
	.reg .b64 	%rd<5>;

	mov.u64 	%SPL, __local_depot0;
	cvta.local.u64 	%SP, %SPL;
	add.u64 	%rd1, %SP, 0;
	add.u64 	%rd2, %SPL, 0;
	mov.u32 	%r1, %ctaid.x;
	st.local.u32 	[%rd2], %r1;
	mov.u64 	%rd3, $str;
	cvta.global.u64 	%rd4, %rd3;
	{ // callseq 0, 0
	.param .b64 param0;
	st.param.b64 	[param0], %rd4;
	.param .b64 param1;
	st.param.b64 	[param1], %rd1;
	.param .b32 retval0;
	call.uni (retval0), 
	vprintf, 
	(
	param0, 
	param1
	);
	ld.param.b32 	%r2, [retval0];
	} // callseq 0
	ret;

}


// ===== COMPILED SASS (sm_100) =====

	.target	sm_100

	.elftype	@"ET_EXEC"


//--------------------- .note.nv.tkinfo           --------------------------
	.section	.note.nv.tkinfo,"",@"SHT_NOTE"
	.sectionflags	@"SHF_NOTE_NV_TKINFO"
	.tkinfo
        /*0018*/ 	.word	0x00000002
        /*0030*/ 	.string	""
        /*0030*/ 	.string	"ptxas"
        /*0030*/ 	.string	"Cuda compilation tools, release 13.0, V13.0.88"
        /*0030*/ 	.string	"Build cuda_13.0.r13.0/compiler.36424714_0"
        /*0030*/ 	.string	"-arch sm_100 -m 64 "



//--------------------- .note.nv.cuinfo           --------------------------
	.section	.note.nv.cuinfo,"",@"SHT_NOTE"
	.sectionflags	@"SHF_NOTE_NV_CUINFO"
        /*0018*/ 	.short	0x0002
        /*001a*/ 	.short	0x0064
        /*001c*/ 	.short	0x0082
	.zero		2


//--------------------- .nv.info                  --------------------------
	.section	.nv.info,"",@"SHT_CUDA_INFO"
	.align	4


	//----- nvinfo : EIATTR_REGCOUNT
	.align		4
        /*0000*/ 	.byte	0x04, 0x2f
        /*0002*/ 	.short	(.L_2 - .L_1)
	.align		4
.L_1:
        /*0004*/ 	.word	index@(_Z5hellov)
        /*0008*/ 	.word	0x00000018


	//----- nvinfo : EIATTR_FRAME_SIZE
	.align		4
.L_2:
        /*000c*/ 	.byte	0x04, 0x11
        /*000e*/ 	.short	(.L_4 - .L_3)
	.align		4
.L_3:
        /*0010*/ 	.word	index@(_Z5hellov)
        /*0014*/ 	.word	0x00000008


	//----- nvinfo : EIATTR_MIN_STACK_SIZE
	.align		4
.L_4:
        /*0018*/ 	.byte	0x04, 0x12
        /*001a*/ 	.short	(.L_6 - .L_5)
	.align		4
.L_5:
        /*001c*/ 	.word	index@(_Z5hellov)
        /*0020*/ 	.word	0x00000008
.L_6:


//--------------------- .nv.compat                --------------------------
	.section	.nv.compat,"",@"SHT_CUDA_COMPAT_INFO"
	.align	4
        /*0000*/ 	.byte	0x02, 0x09, 0x00, 0x00, 0x02, 0x02, 0x01, 0x00, 0x02, 0x05, 0x05, 0x00, 0x03, 0x07, 0x01, 0x01
        /*0010*/ 	.byte	0x02, 0x03, 0x00, 0x00, 0x02, 0x06, 0x01, 0x00, 0x04, 0x0b, 0x08, 0x00, 0x09, 0x00, 0x00, 0x00
        /*0020*/ 	.byte	0x00, 0x00, 0x00, 0x00


//--------------------- .nv.info._Z5hellov        --------------------------
	.section	.nv.info._Z5hellov,"",@"SHT_CUDA_INFO"
	.sectionflags	@""
	.align	4


	//----- nvinfo : EIATTR_CUDA_API_VERSION
	.align		4
        /*0000*/ 	.byte	0x04, 0x37
        /*0002*/ 	.short	(.L_8 - .L_7)
.L_7:
        /*0004*/ 	.word	0x00000082


	//----- nvinfo : EIATTR_SPARSE_MMA_MASK
	.align		4
.L_8:
        /*0008*/ 	.byte	0x03, 0x50
        /*000a*/ 	.short	0x0000


	//----- nvinfo : EIATTR_MAXREG_COUNT
	.align		4
        /*000c*/ 	.byte	0x03, 0x1b
        /*000e*/ 	.short	0x00ff


	//----- nvinfo : EIATTR_EXTERNS
	.align		4
        /*0010*/ 	.byte	0x04, 0x0f
        /*0012*/ 	.short	(.L_10 - .L_9)


	//   ....[0]....
	.align		4
.L_9:
        /*0014*/ 	.word	index@(vprintf)


	//----- nvinfo : EIATTR_MERCURY_ISA_VERSION
	.align		4
.L_10:
        /*0018*/ 	.byte	0x03, 0x5f
        /*001a*/ 	.short	0x0101


	//----- nvinfo : EIATTR_VRC_CTA_INIT_COUNT
	.align		4
        /*001c*/ 	.byte	0x02, 0x4a
	.zero		1
	.zero		1


	//----- nvinfo : EIATTR_SYSCALL_OFFSETS
	.align		4
        /*0020*/ 	.byte	0x04, 0x46
        /*0022*/ 	.short	(.L_12 - .L_11)


	//   ....[0]....
.L_11:
        /*0024*/ 	.word	0x000000e0


	//----- nvinfo : EIATTR_EXIT_INSTR_OFFSETS
	.align		4
.L_12:
        /*0028*/ 	.byte	0x04, 0x1c
        /*002a*/ 	.short	(.L_14 - .L_13)


	//   ....[0]....
.L_13:
        /*002c*/ 	.word	0x000000f0


	//----- nvinfo : EIATTR_SW_WAR
	.align		4
.L_14:
        /*0030*/ 	.byte	0x04, 0x36
        /*0032*/ 	.short	(.L_16 - .L_15)
.L_15:
        /*0034*/ 	.word	0x00000008
.L_16:


//--------------------- .nv.callgraph             --------------------------
	.section	.nv.callgraph,"",@"SHT_CUDA_CALLGRAPH"
	.align	4
	.sectionentsize	8
	.align		4
        /*0000*/ 	.word	0x00000000
	.align		4
        /*0004*/ 	.word	0xffffffff
	.align		4
        /*0008*/ 	.word	index@(_Z5hellov)
	.align		4
        /*000c*/ 	.word	index@(vprintf)
	.align		4
        /*0010*/ 	.word	0x00000000
	.align		4
        /*0014*/ 	.word	0xfffffffe
	.align		4
        /*0018*/ 	.word	0x00000000
	.align		4
        /*001c*/ 	.word	0xfffffffd
	.align		4
        /*0020*/ 	.word	0x00000000
	.align		4
        /*0024*/ 	.word	0xfffffffc


//--------------------- .nv.constant4             --------------------------
	.section	.nv.constant4,"a",@progbits
	.align	8
	.align		8
.nv.constant4:
        /*0000*/ 	.dword	vprintf
	.align		8
        /*0008*/ 	.dword	$str


//--------------------- .text._Z5hellov           --------------------------
	.section	.text._Z5hellov,"ax",@progbits
	.align	128
        .global         _Z5hellov
        .type           _Z5hellov,@function
        .size           _Z5hellov,(.L_x_2 - _Z5hellov)
        .other          _Z5hellov,@"STO_CUDA_ENTRY STV_DEFAULT"
_Z5hellov:
.text._Z5hellov:
[----:B------:R-:W0:Y:S01]  /*0000*/  LDC R1, c[0x0][0x37c] ;  /* 0x0000df00ff017b82 */ /* 0x000e220000000800 */
[----:B------:R-:W1:Y:S01]  /*0010*/  S2R R8, SR_CTAID.X ;  /* 0x0000000000087919 */ /* 0x000e620000002500 */
[----:B0-----:R-:W-:Y:S01]  /*0020*/  VIADD R1, R1, 0xfffffff8 ;  /* 0xfffffff801017836 */ /* 0x001fe20000000000 */
[----:B------:R-:W-:Y:S01]  /*0030*/  MOV R0, 0x0 ;  /* 0x0000000000007802 */ /* 0x000fe20000000f00 */
[----:B------:R-:W0:Y:S04]  /*0040*/  LDCU UR4, c[0x0][0x2f8] ;  /* 0x00005f00ff0477ac */ /* 0x000e280008000800 */
[----:B------:R2:W3:Y:S01]  /*0050*/  LDC.64 R2, c[0x4][R0] ;  /* 0x0100000000027b82 */ /* 0x0004e20000000a00 */
[----:B------:R-:W4:Y:S01]  /*0060*/  LDCU.64 UR6, c[0x4][0x8] ;  /* 0x01000100ff0677ac */ /* 0x000f220008000a00 */
[----:B------:R-:W5:Y:S01]  /*0070*/  LDCU UR5, c[0x0][0x2fc] ;  /* 0x00005f80ff0577ac */ /* 0x000f620008000800 */
[----:B0-----:R-:W-:Y:S01]  /*0080*/  IADD3 R6, P0, PT, R1, UR4, RZ ;  /* 0x0000000401067c10 */ /* 0x001fe2000ff1e0ff */
[----:B----4-:R-:W-:Y:S01]  /*0090*/  IMAD.U32 R4, RZ, RZ, UR6 ;  /* 0x00000006ff047e24 */ /* 0x010fe2000f8e00ff */
[----:B------:R-:W-:-:S03]  /*00a0*/  MOV R5, UR7 ;  /* 0x0000000700057c02 */ /* 0x000fc60008000f00 */
[----:B-----5:R-:W-:Y:S01]  /*00b0*/  IMAD.X R7, RZ, RZ, UR5, P0 ;  /* 0x00000005ff077e24 */ /* 0x020fe200080e06ff */
[----:B-1----:R2:W-:Y:S07]  /*00c0*/  STL [R1], R8 ;  /* 0x0000000801007387 */ /* 0x0025ee0000100800 */
[----:B------:R-:W-:-:S07]  /*00d0*/  LEPC R20, `(.L_x_0) ;  /* 0x000000001014794e */ /* 0x000fce0000000000 */
[----:B--23--:R-:W-:Y:S05]  /*00e0*/  CALL.ABS.NOINC R2 ;  /* 0x0000000002007343 */ /* 0x00cfea0003c00000 */
.L_x_0:
[----:B------:R-:W-:Y:S05]  /*00f0*/  EXIT ;  /* 0x000000000000794d */ /* 0x000fea0003800000 */
.L_x_1:
[----:B------:R-:W-:-:S00]  /*0100*/  BRA `(.L_x_1) ;  /* 0xfffffffc00fc7947 */ /* 0x000fc0000383ffff */
[----:B------:R-:W-:-:S00]  /*0110*/  NOP ;  /* 0x0000000000007918 */ /* 0x000fc00000000000 */
        /* <DEDUP_REMOVED lines=14> */
.L_x_2:


//--------------------- .nv.global.init           --------------------------
	.section	.nv.global.init,"aw",@progbits
.nv.global.init:
	.type		$str,@object
	.size		$str,(.L_0 - $str)
$str:
        /*0000*/ 	.byte	0x48, 0x65, 0x6c, 0x6c, 0x6f, 0x20, 0x57, 0x6f, 0x72, 0x6c, 0x64, 0x3a, 0x49, 0x27, 0x61, 0x6d
        /*0010*/ 	.byte	0x20, 0x61, 0x20, 0x74, 0x68, 0x72, 0x65, 0x61, 0x64, 0x20, 0x69, 0x6e, 0x20, 0x62, 0x6c, 0x6f
        /*0020*/ 	.byte	0x63, 0x6b, 0x25, 0x64, 0x0a, 0x00
.L_0:


//--------------------- .nv.shared.reserved.0     --------------------------
	.section	.nv.shared.reserved.0,"aw",@nobits
	.weak		__nv_reservedSMEM_offset_0_alias
	.size		__nv_reservedSMEM_offset_0_alias, 0, 64
	.other		__nv_reservedSMEM_offset_0_alias,@"STO_CUDA_RESERVED_SHARED STV_DEFAULT"
__nv_reservedSMEM_offset_0_alias:
	.zero		0
	.zero		64


//--------------------- .nv.constant0._Z5hellov   --------------------------
	.section	.nv.constant0._Z5hellov,"a",@progbits
	.sectionflags	@""
	.align	4
.nv.constant0._Z5hellov:
	.zero		896


//--------------------- SYMBOLS --------------------------

	.type		.nv.reservedSmem.offset0,@object
	.size		.nv.reservedSmem.offset0,0x4
	.type		vprintf,@function
